//
// Generated by NVIDIA NVVM Compiler
//
// Compiler Build ID: CL-36424714
// Cuda compilation tools, release 13.0, V13.0.88
// Based on NVVM 20.0.0
//

.version 9.0
.target sm_100
.address_size 64

	// .globl	_Z13GPU_histogramPcjPj

.visible .entry _Z13GPU_histogramPcjPj(
	.param .u64 .ptr .align 1 _Z13GPU_histogramPcjPj_param_0,
	.param .u32 _Z13GPU_histogramPcjPj_param_1,
	.param .u64 .ptr .align 1 _Z13GPU_histogramPcjPj_param_2
)
{
	.reg .pred 	%p<15>;
	.reg .b16 	%rs<6>;
	.reg .b32 	%r<76>;
	.reg .b64 	%rd<33>;

	ld.param.u64 	%rd7, [_Z13GPU_histogramPcjPj_param_0];
	ld.param.u32 	%r43, [_Z13GPU_histogramPcjPj_param_1];
	ld.param.u64 	%rd8, [_Z13GPU_histogramPcjPj_param_2];
	cvta.to.global.u64 	%rd1, %rd8;
	mov.u32 	%r1, %ctaid.x;
	mov.u32 	%r2, %ntid.x;
	mov.u32 	%r75, %tid.x;
	mad.lo.s32 	%r4, %r1, %r2, %r75;
	setp.ge.u32 	%p1, %r4, %r43;
	@%p1 bra 	$L__BB0_3;
	cvta.to.global.u64 	%rd9, %rd7;
	cvt.u64.u32 	%rd10, %r4;
	add.s64 	%rd11, %rd9, %rd10;
	ld.global.u8 	%rs2, [%rd11];
	add.s16 	%rs1, %rs2, -97;
	and.b16  	%rs3, %rs1, 255;
	setp.gt.u16 	%p2, %rs3, 25;
	@%p2 bra 	$L__BB0_3;
	shl.b32 	%r44, %r1, 8;
	and.b16  	%rs4, %rs1, 252;
	shr.u16 	%rs5, %rs4, 2;
	cvt.u32.u16 	%r45, %rs5;
	or.b32  	%r46, %r44, %r45;
	mul.wide.u32 	%rd12, %r46, 4;
	add.s64 	%rd13, %rd1, %rd12;
	atom.global.add.u32 	%r47, [%rd13], 1;
$L__BB0_3:
	setp.eq.s32 	%p3, %r1, 0;
	@%p3 bra 	$L__BB0_21;
	bar.sync 	0;
	setp.gt.u32 	%p4, %r75, 255;
	@%p4 bra 	$L__BB0_21;
	shl.b32 	%r5, %r1, 8;
	add.s32 	%r48, %r75, %r2;
	max.u32 	%r49, %r48, 256;
	setp.lt.u32 	%p5, %r48, 256;
	selp.u32 	%r50, 1, 0, %p5;
	add.s32 	%r51, %r48, %r50;
	sub.s32 	%r52, %r49, %r51;
	div.u32 	%r53, %r52, %r2;
	add.s32 	%r6, %r53, %r50;
	and.b32  	%r54, %r6, 3;
	setp.eq.s32 	%p6, %r54, 3;
	@%p6 bra 	$L__BB0_10;
	add.s32 	%r55, %r6, 1;
	and.b32  	%r56, %r55, 3;
	mul.wide.u32 	%rd2, %r75, 4;
	mul.wide.u32 	%rd3, %r2, 4;
	add.s32 	%r57, %r75, %r5;
	mul.wide.u32 	%rd4, %r57, 4;
	neg.s32 	%r66, %r56;
	mad.lo.s32 	%r75, %r2, %r56, %r75;
	mov.u64 	%rd32, %rd1;
$L__BB0_7:
	.pragma "nounroll";
	add.s64 	%rd14, %rd32, %rd4;
	ld.global.u32 	%r10, [%rd14];
	setp.eq.s32 	%p7, %r10, 0;
	@%p7 bra 	$L__BB0_9;
	add.s64 	%rd15, %rd32, %rd2;
	atom.global.add.u32 	%r58, [%rd15], %r10;
$L__BB0_9:
	add.s64 	%rd32, %rd32, %rd3;
	add.s32 	%r66, %r66, 1;
	setp.ne.s32 	%p8, %r66, 0;
	@%p8 bra 	$L__BB0_7;
$L__BB0_10:
	setp.lt.u32 	%p9, %r6, 3;
	@%p9 bra 	$L__BB0_21;
	shl.b32 	%r59, %r2, 1;
	add.s32 	%r74, %r75, %r59;
	shl.b32 	%r14, %r2, 2;
	mul.lo.s32 	%r60, %r2, 3;
	add.s32 	%r73, %r75, %r60;
	add.s32 	%r72, %r2, %r75;
	add.s32 	%r71, %r72, %r5;
	add.s32 	%r68, %r75, %r5;
	add.s32 	%r70, %r68, %r59;
	add.s32 	%r69, %r68, %r60;
$L__BB0_12:
	mul.wide.u32 	%rd16, %r68, 4;
	add.s64 	%rd17, %rd1, %rd16;
	ld.global.u32 	%r29, [%rd17];
	setp.eq.s32 	%p10, %r29, 0;
	@%p10 bra 	$L__BB0_14;
	mul.wide.u32 	%rd18, %r75, 4;
	add.s64 	%rd19, %rd1, %rd18;
	atom.global.add.u32 	%r61, [%rd19], %r29;
$L__BB0_14:
	mul.wide.u32 	%rd20, %r71, 4;
	add.s64 	%rd21, %rd1, %rd20;
	ld.global.u32 	%r30, [%rd21];
	setp.eq.s32 	%p11, %r30, 0;
	@%p11 bra 	$L__BB0_16;
	mul.wide.u32 	%rd22, %r72, 4;
	add.s64 	%rd23, %rd1, %rd22;
	atom.global.add.u32 	%r62, [%rd23], %r30;
$L__BB0_16:
	add.s32 	%r31, %r75, %r2;
	mul.wide.u32 	%rd24, %r70, 4;
	add.s64 	%rd25, %rd1, %rd24;
	ld.global.u32 	%r32, [%rd25];
	setp.eq.s32 	%p12, %r32, 0;
	@%p12 bra 	$L__BB0_18;
	mul.wide.u32 	%rd26, %r74, 4;
	add.s64 	%rd27, %rd1, %rd26;
	atom.global.add.u32 	%r63, [%rd27], %r32;
$L__BB0_18:
	add.s32 	%r33, %r31, %r2;
	mul.wide.u32 	%rd28, %r69, 4;
	add.s64 	%rd29, %rd1, %rd28;
	ld.global.u32 	%r34, [%rd29];
	setp.eq.s32 	%p13, %r34, 0;
	@%p13 bra 	$L__BB0_20;
	mul.wide.u32 	%rd30, %r73, 4;
	add.s64 	%rd31, %rd1, %rd30;
	atom.global.add.u32 	%r64, [%rd31], %r34;
$L__BB0_20:
	add.s32 	%r65, %r33, %r2;
	add.s32 	%r75, %r65, %r2;
	add.s32 	%r74, %r74, %r14;
	add.s32 	%r73, %r73, %r14;
	add.s32 	%r72, %r72, %r14;
	add.s32 	%r71, %r71, %r14;
	add.s32 	%r70, %r70, %r14;
	add.s32 	%r69, %r69, %r14;
	add.s32 	%r68, %r68, %r14;
	setp.lt.u32 	%p14, %r75, 256;
	@%p14 bra 	$L__BB0_12;
$L__BB0_21:
	ret;

}


// ===== COMPILED SASS (sm_100) =====

	.target	sm_100

	.elftype	@"ET_EXEC"


//--------------------- .note.nv.tkinfo           --------------------------
	.section	.note.nv.tkinfo,"",@"SHT_NOTE"
	.sectionflags	@"SHF_NOTE_NV_TKINFO"
	.tkinfo
        /*0018*/ 	.word	0x00000002
        /*0030*/ 	.string	""
        /*0030*/ 	.string	"ptxas"
        /*0030*/ 	.string	"Cuda compilation tools, release 13.0, V13.0.88"
        /*0030*/ 	.string	"Build cuda_13.0.r13.0/compiler.36424714_0"
        /*0030*/ 	.string	"-arch sm_100 -m 64 "



//--------------------- .note.nv.cuinfo           --------------------------
	.section	.note.nv.cuinfo,"",@"SHT_NOTE"
	.sectionflags	@"SHF_NOTE_NV_CUINFO"
        /*0018*/ 	.short	0x0002
        /*001a*/ 	.short	0x0064
        /*001c*/ 	.short	0x0082
	.zero		2


//--------------------- .nv.info                  --------------------------
	.section	.nv.info,"",@"SHT_CUDA_INFO"
	.align	4


	//----- nvinfo : EIATTR_REGCOUNT
	.align		4
        /*0000*/ 	.byte	0x04, 0x2f
        /*0002*/ 	.short	(.L_1 - .L_0)
	.align		4
.L_0:
        /*0004*/ 	.word	index@(_Z13GPU_histogramPcjPj)
        /*0008*/ 	.word	0x0000001c


	//----- nvinfo : EIATTR_FRAME_SIZE
	.align		4
.L_1:
        /*000c*/ 	.byte	0x04, 0x11
        /*000e*/ 	.short	(.L_3 - .L_2)
	.align		4
.L_2:
        /*0010*/ 	.word	index@(_Z13GPU_histogramPcjPj)
        /*0014*/ 	.word	0x00000000


	//----- nvinfo : EIATTR_MIN_STACK_SIZE
	.align		4
.L_3:
        /*0018*/ 	.byte	0x04, 0x12
        /*001a*/ 	.short	(.L_5 - .L_4)
	.align		4
.L_4:
        /*001c*/ 	.word	index@(_Z13GPU_histogramPcjPj)
        /*0020*/ 	.word	0x00000000
.L_5:


//--------------------- .nv.compat                --------------------------
	.section	.nv.compat,"",@"SHT_CUDA_COMPAT_INFO"
	.align	4
        /*0000*/ 	.byte	0x02, 0x09, 0x00, 0x00, 0x02, 0x02, 0x01, 0x00, 0x02, 0x05, 0x05, 0x00, 0x03, 0x07, 0x01, 0x01
        /*0010*/ 	.byte	0x02, 0x03, 0x00, 0x00, 0x02, 0x06, 0x01, 0x00, 0x04, 0x0b, 0x08, 0x00, 0x09, 0x00, 0x00, 0x00
        /*0020*/ 	.byte	0x00, 0x00, 0x00, 0x00


//--------------------- .nv.info._Z13GPU_histogramPcjPj --------------------------
	.section	.nv.info._Z13GPU_histogramPcjPj,"",@"SHT_CUDA_INFO"
	.sectionflags	@""
	.align	4


	//----- nvinfo : EIATTR_CUDA_API_VERSION
	.align		4
        /*0000*/ 	.byte	0x04, 0x37
        /*0002*/ 	.short	(.L_7 - .L_6)
.L_6:
        /*0004*/ 	.word	0x00000082


	//----- nvinfo : EIATTR_KPARAM_INFO
	.align		4
.L_7:
        /*0008*/ 	.byte	0x04, 0x17
        /*000a*/ 	.short	(.L_9 - .L_8)
.L_8:
        /*000c*/ 	.word	0x00000000
        /*0010*/ 	.short	0x0002
        /*0012*/ 	.short	0x0010
        /*0014*/ 	.byte	0x00, 0xf5, 0x21, 0x00


	//----- nvinfo : EIATTR_KPARAM_INFO
	.align		4
.L_9:
        /*0018*/ 	.byte	0x04, 0x17
        /*001a*/ 	.short	(.L_11 - .L_10)
.L_10:
        /*001c*/ 	.word	0x00000000
        /*0020*/ 	.short	0x0001
        /*0022*/ 	.short	0x0008
        /*0024*/ 	.byte	0x00, 0xf0, 0x11, 0x00


	//----- nvinfo : EIATTR_KPARAM_INFO
	.align		4
.L_11:
        /*0028*/ 	.byte	0x04, 0x17
        /*002a*/ 	.short	(.L_13 - .L_12)
.L_12:
        /*002c*/ 	.word	0x00000000
        /*0030*/ 	.short	0x0000
        /*0032*/ 	.short	0x0000
        /*0034*/ 	.byte	0x00, 0xf5, 0x21, 0x00


	//----- nvinfo : EIATTR_SPARSE_MMA_MASK
	.align		4
.L_13:
        /*0038*/ 	.byte	0x03, 0x50
        /*003a*/ 	.short	0x0000


	//----- nvinfo : EIATTR_MAXREG_COUNT
	.align		4
        /*003c*/ 	.byte	0x03, 0x1b
        /*003e*/ 	.short	0x00ff


	//----- nvinfo : EIATTR_NUM_BARRIERS
	.align		4
        /*0040*/ 	.byte	0x02, 0x4c
        /*0042*/ 	.byte	0x01
	.zero		1


	//----- nvinfo : EIATTR_MERCURY_ISA_VERSION
	.align		4
        /*0044*/ 	.byte	0x03, 0x5f
        /*0046*/ 	.short	0x0101


	//----- nvinfo : EIATTR_VRC_CTA_INIT_COUNT
	.align		4
        /*0048*/ 	.byte	0x02, 0x4a
	.zero		1
	.zero		1


	//----- nvinfo : EIATTR_EXIT_INSTR_OFFSETS
	.align		4
        /*004c*/ 	.byte	0x04, 0x1c
        /*004e*/ 	.short	(.L_15 - .L_14)


	//   ....[0]....
.L_14:
        /*0050*/ 	.word	0x000001b0


	//   ....[1]....
        /*0054*/ 	.word	0x000001e0


	//   ....[2]....
        /*0058*/ 	.word	0x00000520


	//   ....[3]....
        /*005c*/ 	.word	0x00000860


	//----- nvinfo : EIATTR_CRS_STACK_SIZE
	.align		4
.L_15:
        /*0060*/ 	.byte	0x04, 0x1e
        /*0062*/ 	.short	(.L_17 - .L_16)
.L_16:
        /*0064*/ 	.word	0x00000000


	//----- nvinfo : EIATTR_CBANK_PARAM_SIZE
	.align		4
.L_17:
        /*0068*/ 	.byte	0x03, 0x19
        /*006a*/ 	.short	0x0018


	//----- nvinfo : EIATTR_PARAM_CBANK
	.align		4
        /*006c*/ 	.byte	0x04, 0x0a
        /*006e*/ 	.short	(.L_19 - .L_18)
	.align		4
.L_18:
        /*0070*/ 	.word	index@(.nv.constant0._Z13GPU_histogramPcjPj)
        /*0074*/ 	.short	0x0380
        /*0076*/ 	.short	0x0018


	//----- nvinfo : EIATTR_SW_WAR
	.align		4
.L_19:
        /*0078*/ 	.byte	0x04, 0x36
        /*007a*/ 	.short	(.L_21 - .L_20)
.L_20:
        /*007c*/ 	.word	0x00000008
.L_21:


//--------------------- .nv.callgraph             --------------------------
	.section	.nv.callgraph,"",@"SHT_CUDA_CALLGRAPH"
	.align	4
	.sectionentsize	8
	.align		4
        /*0000*/ 	.word	0x00000000
	.align		4
        /*0004*/ 	.word	0xffffffff
	.align		4
        /*0008*/ 	.word	0x00000000
	.align		4
        /*000c*/ 	.word	0xfffffffe
	.align		4
        /*0010*/ 	.word	0x00000000
	.align		4
        /*0014*/ 	.word	0xfffffffd
	.align		4
        /*0018*/ 	.word	0x00000000
	.align		4
        /*001c*/ 	.word	0xfffffffc


//--------------------- .text._Z13GPU_histogramPcjPj --------------------------
	.section	.text._Z13GPU_histogramPcjPj,"ax",@progbits
	.align	128
        .global         _Z13GPU_histogramPcjPj
        .type           _Z13GPU_histogramPcjPj,@function
        .size           _Z13GPU_histogramPcjPj,(.L_x_17 - _Z13GPU_histogramPcjPj)
        .other          _Z13GPU_histogramPcjPj,@"STO_CUDA_ENTRY STV_DEFAULT"
_Z13GPU_histogramPcjPj:
.text._Z13GPU_histogramPcjPj:
[----:B------:R-:W-:Y:S01]  /*0000*/  LDC R1, c[0x0][0x37c] ;  /* 0x0000df00ff017b82 */ /* 0x000fe20000000800 */
[----:B------:R-:W0:Y:S07]  /*0010*/  S2R R4, SR_CTAID.X ;  /* 0x0000000000047919 */ /* 0x000e2e0000002500 */
[----:B------:R-:W1:Y:S01]  /*0020*/  LDC R0, c[0x0][0x360] ;  /* 0x0000d800ff007b82 */ /* 0x000e620000000800 */
[----:B------:R-:W2:Y:S01]  /*0030*/  LDCU UR4, c[0x0][0x388] ;  /* 0x00007100ff0477ac */ /* 0x000ea20008000800 */
[----:B------:R-:W-:Y:S01]  /*0040*/  BSSY.RECONVERGENT B0, `(.L_x_0) ;  /* 0x0000016000007945 */ /* 0x000fe20003800200 */
[----:B------:R-:W1:Y:S01]  /*0050*/  S2R R5, SR_TID.X ;  /* 0x0000000000057919 */ /* 0x000e620000002100 */
[C---:B0-----:R-:W-:Y:S01]  /*0060*/  ISETP.NE.AND P0, PT, R4.reuse, RZ, PT ;  /* 0x000000ff0400720c */ /* 0x041fe20003f05270 */
[----:B-1----:R-:W-:-:S05]  /*0070*/  IMAD R2, R4, R0, R5 ;  /* 0x0000000004027224 */ /* 0x002fca00078e0205 */
[----:B--2---:R-:W-:Y:S01]  /*0080*/  ISETP.GE.U32.AND P1, PT, R2, UR4, PT ;  /* 0x0000000402007c0c */ /* 0x004fe2000bf26070 */
[----:B------:R-:W0:-:S12]  /*0090*/  LDCU.64 UR4, c[0x0][0x358] ;  /* 0x00006b00ff0477ac */ /* 0x000e180008000a00 */
[----:B------:R-:W-:Y:S05]  /*00a0*/  @P1 BRA `(.L_x_1) ;  /* 0x00000000003c1947 */ /* 0x000fea0003800000 */
[----:B------:R-:W1:Y:S02]  /*00b0*/  LDCU.64 UR6, c[0x0][0x380] ;  /* 0x00007000ff0677ac */ /* 0x000e640008000a00 */
[----:B-1----:R-:W-:-:S05]  /*00c0*/  IADD3 R2, P1, PT, R2, UR6, RZ ;  /* 0x0000000602027c10 */ /* 0x002fca000ff3e0ff */
[----:B------:R-:W-:-:S05]  /*00d0*/  IMAD.X R3, RZ, RZ, UR7, P1 ;  /* 0x00000007ff037e24 */ /* 0x000fca00088e06ff */
[----:B0-----:R-:W2:Y:S02]  /*00e0*/  LDG.E.U8 R2, desc[UR4][R2.64] ;  /* 0x0000000402027981 */ /* 0x001ea4000c1e1100 */
[----:B--2---:R-:W-:-:S05]  /*00f0*/  VIADD R6, R2, 0xffffff9f ;  /* 0xffffff9f02067836 */ /* 0x004fca0000000000 */
[----:B------:R-:W-:-:S04]  /*0100*/  LOP3.LUT R7, R6, 0xff, RZ, 0xc0, !PT ;  /* 0x000000ff06077812 */ /* 0x000fc800078ec0ff */
[----:B------:R-:W-:-:S13]  /*0110*/  ISETP.GT.U32.AND P1, PT, R7, 0x19, PT ;  /* 0x000000190700780c */ /* 0x000fda0003f24070 */
[----:B------:R-:W-:Y:S05]  /*0120*/  @P1 BRA `(.L_x_1) ;  /* 0x00000000001c1947 */ /* 0x000fea0003800000 */
[----:B------:R-:W0:Y:S01]  /*0130*/  LDC.64 R2, c[0x0][0x390] ;  /* 0x0000e400ff027b82 */ /* 0x000e220000000a00 */
[----:B------:R-:W-:Y:S01]  /*0140*/  LOP3.LUT R6, R6, 0xfc, RZ, 0xc0, !PT ;  /* 0x000000fc06067812 */ /* 0x000fe200078ec0ff */
[----:B------:R-:W-:-:S03]  /*0150*/  IMAD.MOV.U32 R9, RZ, RZ, 0x1 ;  /* 0x00000001ff097424 */ /* 0x000fc600078e00ff */
[----:B------:R-:W-:-:S04]  /*0160*/  SHF.R.U32.HI R7, RZ, 0x2, R6 ;  /* 0x00000002ff077819 */ /* 0x000fc80000011606 */
[----:B------:R-:W-:-:S05]  /*0170*/  LEA R7, R4, R7, 0x8 ;  /* 0x0000000704077211 */ /* 0x000fca00078e40ff */
[----:B0-----:R-:W-:-:S05]  /*0180*/  IMAD.WIDE.U32 R2, R7, 0x4, R2 ;  /* 0x0000000407027825 */ /* 0x001fca00078e0002 */
[----:B------:R1:W-:Y:S02]  /*0190*/  REDG.E.ADD.STRONG.GPU desc[UR4][R2.64], R9 ;  /* 0x000000090200798e */ /* 0x0003e4000c12e104 */
.L_x_1:
[----:B0-----:R-:W-:Y:S05]  /*01a0*/  BSYNC.RECONVERGENT B0 ;  /* 0x0000000000007941 */ /* 0x001fea0003800200 */
.L_x_0:
[----:B------:R-:W-:Y:S05]  /*01b0*/  @!P0 EXIT ;  /* 0x000000000000894d */ /* 0x000fea0003800000 */
[----:B------:R-:W-:Y:S01]  /*01c0*/  BAR.SYNC.DEFER_BLOCKING 0x0 ;  /* 0x0000000000007b1d */ /* 0x000fe20000010000 */
[----:B------:R-:W-:-:S13]  /*01d0*/  ISETP.GT.U32.AND P0, PT, R5, 0xff, PT ;  /* 0x000000ff0500780c */ /* 0x000fda0003f04070 */
[----:B------:R-:W-:Y:S05]  /*01e0*/  @P0 EXIT ;  /* 0x000000000000094d */ /* 0x000fea0003800000 */
[----:B-1----:R-:W0:Y:S01]  /*01f0*/  I2F.U32.RP R9, R0 ;  /* 0x0000000000097306 */ /* 0x002e220000209000 */
[----:B------:R-:W-:Y:S01]  /*0200*/  IMAD.IADD R6, R5, 0x1, R0 ;  /* 0x0000000105067824 */ /* 0x000fe200078e0200 */
[----:B------:R-:W-:Y:S01]  /*0210*/  ISETP.NE.U32.AND P2, PT, R0, RZ, PT ;  /* 0x000000ff0000720c */ /* 0x000fe20003f45070 */
[----:B------:R-:W-:Y:S03]  /*0220*/  BSSY.RECONVERGENT B0, `(.L_x_2) ;  /* 0x000002e000007945 */ /* 0x000fe60003800200 */
[C---:B------:R-:W-:Y:S02]  /*0230*/  ISETP.GE.U32.AND P0, PT, R6.reuse, 0x100, PT ;  /* 0x000001000600780c */ /* 0x040fe40003f06070 */
[----:B------:R-:W-:Y:S02]  /*0240*/  VIMNMX.U32 R7, PT, PT, R6, 0x100, !PT ;  /* 0x0000010006077848 */ /* 0x000fe40007fe0000 */
[----:B------:R-:W-:-:S04]  /*0250*/  SEL R8, RZ, 0x1, P0 ;  /* 0x00000001ff087807 */ /* 0x000fc80000000000 */
[----:B------:R-:W-:Y:S01]  /*0260*/  IADD3 R7, PT, PT, R7, -R6, -R8 ;  /* 0x8000000607077210 */ /* 0x000fe20007ffe808 */
[----:B0-----:R-:W0:Y:S02]  /*0270*/  MUFU.RCP R9, R9 ;  /* 0x0000000900097308 */ /* 0x001e240000001000 */
[----:B0-----:R-:W-:-:S06]  /*0280*/  VIADD R2, R9, 0xffffffe ;  /* 0x0ffffffe09027836 */ /* 0x001fcc0000000000 */
[----:B------:R0:W1:Y:S02]  /*0290*/  F2I.FTZ.U32.TRUNC.NTZ R3, R2 ;  /* 0x0000000200037305 */ /* 0x000064000021f000 */
[----:B0-----:R-:W-:Y:S01]  /*02a0*/  IMAD.MOV.U32 R2, RZ, RZ, RZ ;  /* 0x000000ffff027224 */ /* 0x001fe200078e00ff */
[----:B-1----:R-:W-:-:S05]  /*02b0*/  IADD3 R11, PT, PT, RZ, -R3, RZ ;  /* 0x80000003ff0b7210 */ /* 0x002fca0007ffe0ff */
[----:B------:R-:W-:-:S04]  /*02c0*/  IMAD R11, R11, R0, RZ ;  /* 0x000000000b0b7224 */ /* 0x000fc800078e02ff */
[----:B------:R-:W-:-:S06]  /*02d0*/  IMAD.HI.U32 R10, R3, R11, R2 ;  /* 0x0000000b030a7227 */ /* 0x000fcc00078e0002 */
[----:B------:R-:W-:-:S05]  /*02e0*/  IMAD.HI.U32 R3, R10, R7, RZ ;  /* 0x000000070a037227 */ /* 0x000fca00078e00ff */
[----:B------:R-:W-:-:S05]  /*02f0*/  IADD3 R2, PT, PT, -R3, RZ, RZ ;  /* 0x000000ff03027210 */ /* 0x000fca0007ffe1ff */
[----:B------:R-:W-:-:S05]  /*0300*/  IMAD R7, R0, R2, R7 ;  /* 0x0000000200077224 */ /* 0x000fca00078e0207 */
[----:B------:R-:W-:-:S13]  /*0310*/  ISETP.GE.U32.AND P0, PT, R7, R0, PT ;  /* 0x000000000700720c */ /* 0x000fda0003f06070 */
[----:B------:R-:W-:Y:S02]  /*0320*/  @P0 IMAD.IADD R7, R7, 0x1, -R0 ;  /* 0x0000000107070824 */ /* 0x000fe400078e0a00 */
[----:B------:R-:W-:-:S03]  /*0330*/  @P0 VIADD R3, R3, 0x1 ;  /* 0x0000000103030836 */ /* 0x000fc60000000000 */
[----:B------:R-:W-:-:S13]  /*0340*/  ISETP.GE.U32.AND P1, PT, R7, R0, PT ;  /* 0x000000000700720c */ /* 0x000fda0003f26070 */
[----:B------:R-:W-:Y:S02]  /*0350*/  @P1 IADD3 R3, PT, PT, R3, 0x1, RZ ;  /* 0x0000000103031810 */ /* 0x000fe40007ffe0ff */
[----:B------:R-:W-:-:S05]  /*0360*/  @!P2 LOP3.LUT R3, RZ, R0, RZ, 0x33, !PT ;  /* 0x00000000ff03a212 */ /* 0x000fca00078e33ff */
[----:B------:R-:W-:-:S05]  /*0370*/  IMAD.IADD R10, R8, 0x1, R3 ;  /* 0x00000001080a7824 */ /* 0x000fca00078e0203 */
[----:B------:R-:W-:-:S04]  /*0380*/  LOP3.LUT R2, R10, 0x3, RZ, 0xc0, !PT ;  /* 0x000000030a027812 */ /* 0x000fc800078ec0ff */
[----:B------:R-:W-:-:S13]  /*0390*/  ISETP.NE.AND P0, PT, R2, 0x3, PT ;  /* 0x000000030200780c */ /* 0x000fda0003f05270 */
[----:B------:R-:W-:Y:S05]  /*03a0*/  @!P0 BRA `(.L_x_3) ;  /* 0x0000000000548947 */ /* 0x000fea0003800000 */
[----:B------:R-:W0:Y:S01]  /*03b0*/  LDCU.64 UR6, c[0x0][0x390] ;  /* 0x00007200ff0677ac */ /* 0x000e220008000a00 */
[----:B------:R-:W-:Y:S01]  /*03c0*/  VIADD R2, R10, 0x1 ;  /* 0x000000010a027836 */ /* 0x000fe20000000000 */
[----:B------:R-:W-:Y:S01]  /*03d0*/  MOV R9, R5 ;  /* 0x0000000500097202 */ /* 0x000fe20000000f00 */
[----:B------:R-:W-:-:S03]  /*03e0*/  IMAD R11, R4, 0x100, R5 ;  /* 0x00000100040b7824 */ /* 0x000fc600078e0205 */
[----:B------:R-:W-:-:S05]  /*03f0*/  LOP3.LUT R6, R2, 0x3, RZ, 0xc0, !PT ;  /* 0x0000000302067812 */ /* 0x000fca00078ec0ff */
[----:B------:R-:W-:Y:S02]  /*0400*/  IMAD R5, R6, R0, R5 ;  /* 0x0000000006057224 */ /* 0x000fe400078e0205 */
[----:B------:R-:W-:Y:S02]  /*0410*/  IMAD.MOV R8, RZ, RZ, -R6 ;  /* 0x000000ffff087224 */ /* 0x000fe400078e0a06 */
[----:B0-----:R-:W-:Y:S01]  /*0420*/  IMAD.U32 R2, RZ, RZ, UR6 ;  /* 0x00000006ff027e24 */ /* 0x001fe2000f8e00ff */
[----:B------:R-:W-:-:S07]  /*0430*/  MOV R3, UR7 ;  /* 0x0000000700037c02 */ /* 0x000fce0008000f00 */
.L_x_6:
[----:B0-----:R-:W-:-:S05]  /*0440*/  IMAD.WIDE.U32 R6, R11, 0x4, R2 ;  /* 0x000000040b067825 */ /* 0x001fca00078e0002 */
[----:B------:R-:W2:Y:S01]  /*0450*/  LDG.E R13, desc[UR4][R6.64] ;  /* 0x00000004060d7981 */ /* 0x000ea2000c1e1900 */
[----:B------:R-:W-:Y:S01]  /*0460*/  IADD3 R8, PT, PT, R8, 0x1, RZ ;  /* 0x0000000108087810 */ /* 0x000fe20007ffe0ff */
[----:B------:R-:W-:Y:S03]  /*0470*/  BSSY.RECONVERGENT B1, `(.L_x_4) ;  /* 0x0000006000017945 */ /* 0x000fe60003800200 */
[----:B------:R-:W-:Y:S02]  /*0480*/  ISETP.NE.AND P1, PT, R8, RZ, PT ;  /* 0x000000ff0800720c */ /* 0x000fe40003f25270 */
[----:B--2---:R-:W-:-:S13]  /*0490*/  ISETP.NE.AND P0, PT, R13, RZ, PT ;  /* 0x000000ff0d00720c */ /* 0x004fda0003f05270 */
[----:B------:R-:W-:Y:S05]  /*04a0*/  @!P0 BRA `(.L_x_5) ;  /* 0x0000000000088947 */ /* 0x000fea0003800000 */
[----:B------:R-:W-:-:S05]  /*04b0*/  IMAD.WIDE.U32 R6, R9, 0x4, R2 ;  /* 0x0000000409067825 */ /* 0x000fca00078e0002 */
[----:B------:R0:W-:Y:S02]  /*04c0*/  REDG.E.ADD.STRONG.GPU desc[UR4][R6.64], R13 ;  /* 0x0000000d0600798e */ /* 0x0001e4000c12e104 */
.L_x_5:
[----:B------:R-:W-:Y:S05]  /*04d0*/  BSYNC.RECONVERGENT B1 ;  /* 0x0000000000017941 */ /* 0x000fea0003800200 */
.L_x_4:
[----:B------:R-:W-:Y:S01]  /*04e0*/  IMAD.WIDE.U32 R2, R0, 0x4, R2 ;  /* 0x0000000400027825 */ /* 0x000fe200078e0002 */
[----:B------:R-:W-:Y:S06]  /*04f0*/  @P1 BRA `(.L_x_6) ;  /* 0xfffffffc00d01947 */ /* 0x000fec000383ffff */
.L_x_3:
[----:B------:R-:W-:Y:S05]  /*0500*/  BSYNC.RECONVERGENT B0 ;  /* 0x0000000000007941 */ /* 0x000fea0003800200 */
.L_x_2:
[----:B------:R-:W-:-:S13]  /*0510*/  ISETP.GE.U32.AND P0, PT, R10, 0x3, PT ;  /* 0x000000030a00780c */ /* 0x000fda0003f06070 */
[----:B------:R-:W-:Y:S05]  /*0520*/  @!P0 EXIT ;  /* 0x000000000000894d */ /* 0x000fea0003800000 */
[----:B------:R-:W1:Y:S01]  /*0530*/  LDC.64 R2, c[0x0][0x390] ;  /* 0x0000e400ff027b82 */ /* 0x000e620000000a00 */
[----:B0-----:R-:W-:Y:S01]  /*0540*/  IMAD.IADD R13, R5, 0x1, R0 ;  /* 0x00000001050d7824 */ /* 0x001fe200078e0200 */
[----:B------:R-:W-:Y:S01]  /*0550*/  LEA R11, R4, R5, 0x8 ;  /* 0x00000005040b7211 */ /* 0x000fe200078e40ff */
[C-C-:B------:R-:W-:Y:S02]  /*0560*/  IMAD R9, R0.reuse, 0x2, R5.reuse ;  /* 0x0000000200097824 */ /* 0x140fe400078e0205 */
[----:B------:R-:W-:Y:S01]  /*0570*/  IMAD R7, R0, 0x3, R5 ;  /* 0x0000000300077824 */ /* 0x000fe200078e0205 */
[----:B------:R-:W-:Y:S01]  /*0580*/  LEA R19, R4, R13, 0x8 ;  /* 0x0000000d04137211 */ /* 0x000fe200078e40ff */
[C-C-:B------:R-:W-:Y:S02]  /*0590*/  IMAD R17, R0.reuse, 0x2, R11.reuse ;  /* 0x0000000200117824 */ /* 0x140fe400078e020b */
[----:B------:R-:W-:-:S07]  /*05a0*/  IMAD R15, R0, 0x3, R11 ;  /* 0x00000003000f7824 */ /* 0x000fce00078e020b */
.L_x_15:
[----:B-1----:R-:W-:-:S05]  /*05b0*/  IMAD.WIDE.U32 R20, R11, 0x4, R2 ;  /* 0x000000040b147825 */ /* 0x002fca00078e0002 */
[----:B------:R-:W2:Y:S01]  /*05c0*/  LDG.E R25, desc[UR4][R20.64] ;  /* 0x0000000414197981 */ /* 0x000ea2000c1e1900 */
[----:B------:R-:W-:Y:S01]  /*05d0*/  BSSY.RECONVERGENT B0, `(.L_x_7) ;  /* 0x0000006000007945 */ /* 0x000fe20003800200 */
[----:B------:R-:W-:Y:S01]  /*05e0*/  IMAD.WIDE.U32 R22, R19, 0x4, R2 ;  /* 0x0000000413167825 */ /* 0x000fe200078e0002 */
[----:B--2---:R-:W-:-:S13]  /*05f0*/  ISETP.NE.AND P0, PT, R25, RZ, PT ;  /* 0x000000ff1900720c */ /* 0x004fda0003f05270 */
[----:B------:R-:W-:Y:S05]  /*0600*/  @!P0 BRA `(.L_x_8) ;  /* 0x0000000000088947 */ /* 0x000fea0003800000 */
[----:B------:R-:W-:-:S05]  /*0610*/  IMAD.WIDE.U32 R20, R5, 0x4, R2 ;  /* 0x0000000405147825 */ /* 0x000fca00078e0002 */
[----:B------:R0:W-:Y:S02]  /*0620*/  REDG.E.ADD.STRONG.GPU desc[UR4][R20.64], R25 ;  /* 0x000000191400798e */ /* 0x0001e4000c12e104 */
.L_x_8:
[----:B------:R-:W-:Y:S05]  /*0630*/  BSYNC.RECONVERGENT B0 ;  /* 0x0000000000007941 */ /* 0x000fea0003800200 */
.L_x_7:
[----:B------:R-:W2:Y:S01]  /*0640*/  LDG.E R23, desc[UR4][R22.64] ;  /* 0x0000000416177981 */ /* 0x000ea2000c1e1900 */
[----:B------:R-:W-:Y:S01]  /*0650*/  BSSY.RECONVERGENT B0, `(.L_x_9) ;  /* 0x0000006000007945 */ /* 0x000fe20003800200 */
[----:B0-----:R-:W-:Y:S01]  /*0660*/  IMAD.WIDE.U32 R24, R17, 0x4, R2 ;  /* 0x0000000411187825 */ /* 0x001fe200078e0002 */
[----:B--2---:R-:W-:-:S13]  /*0670*/  ISETP.NE.AND P0, PT, R23, RZ, PT ;  /* 0x000000ff1700720c */ /* 0x004fda0003f05270 */
[----:B------:R-:W-:Y:S05]  /*0680*/  @!P0 BRA `(.L_x_10) ;  /* 0x0000000000088947 */ /* 0x000fea0003800000 */
[----:B------:R-:W-:-:S05]  /*0690*/  IMAD.WIDE.U32 R20, R13, 0x4, R2 ;  /* 0x000000040d147825 */ /* 0x000fca00078e0002 */
[----:B------:R0:W-:Y:S02]  /*06a0*/  REDG.E.ADD.STRONG.GPU desc[UR4][R20.64], R23 ;  /* 0x000000171400798e */ /* 0x0001e4000c12e104 */
.L_x_10:
[----:B------:R-:W-:Y:S05]  /*06b0*/  BSYNC.RECONVERGENT B0 ;  /* 0x0000000000007941 */ /* 0x000fea0003800200 */
.L_x_9:
[----:B------:R-:W2:Y:S01]  /*06c0*/  LDG.E R25, desc[UR4][R24.64] ;  /* 0x0000000418197981 */ /* 0x000ea2000c1e1900 */
[----:B------:R-:W-:Y:S01]  /*06d0*/  BSSY.RECONVERGENT B0, `(.L_x_11) ;  /* 0x0000006000007945 */ /* 0x000fe20003800200 */
[----:B0-----:R-:W-:Y:S01]  /*06e0*/  IMAD.WIDE.U32 R22, R15, 0x4, R2 ;  /* 0x000000040f167825 */ /* 0x001fe200078e0002 */
[----:B--2---:R-:W-:-:S13]  /*06f0*/  ISETP.NE.AND P0, PT, R25, RZ, PT ;  /* 0x000000ff1900720c */ /* 0x004fda0003f05270 */
[----:B------:R-:W-:Y:S05]  /*0700*/  @!P0 BRA `(.L_x_12) ;  /* 0x0000000000088947 */ /* 0x000fea0003800000 */
[----:B------:R-:W-:-:S05]  /*0710*/  IMAD.WIDE.U32 R20, R9, 0x4, R2 ;  /* 0x0000000409147825 */ /* 0x000fca00078e0002 */
[----:B------:R0:W-:Y:S02]  /*0720*/  REDG.E.ADD.STRONG.GPU desc[UR4][R20.64], R25 ;  /* 0x000000191400798e */ /* 0x0001e4000c12e104 */
.L_x_12:
[----:B------:R-:W-:Y:S05]  /*0730*/  BSYNC.RECONVERGENT B0 ;  /* 0x0000000000007941 */ /* 0x000fea0003800200 */
.L_x_11:
[----:B------:R-:W2:Y:S01]  /*0740*/  LDG.E R23, desc[UR4][R22.64] ;  /* 0x0000000416177981 */ /* 0x000ea2000c1e1900 */
[----:B------:R-:W-:Y:S01]  /*0750*/  BSSY.RECONVERGENT B0, `(.L_x_13) ;  /* 0x0000006000007945 */ /* 0x000fe20003800200 */
[----:B0-----:R-:W-:Y:S02]  /*0760*/  IADD3 R21, PT, PT, R0, R5, R0 ;  /* 0x0000000500157210 */ /* 0x001fe40007ffe000 */
[----:B--2---:R-:W-:-:S13]  /*0770*/  ISETP.NE.AND P0, PT, R23, RZ, PT ;  /* 0x000000ff1700720c */ /* 0x004fda0003f05270 */
[----:B------:R-:W-:Y:S05]  /*0780*/  @!P0 BRA `(.L_x_14) ;  /* 0x0000000000088947 */ /* 0x000fea0003800000 */
[----:B------:R-:W-:-:S05]  /*0790*/  IMAD.WIDE.U32 R4, R7, 0x4, R2 ;  /* 0x0000000407047825 */ /* 0x000fca00078e0002 */
[----:B------:R0:W-:Y:S02]  /*07a0*/  REDG.E.ADD.STRONG.GPU desc[UR4][R4.64], R23 ;  /* 0x000000170400798e */ /* 0x0001e4000c12e104 */
.L_x_14:
[----:B------:R-:W-:Y:S05]  /*07b0*/  BSYNC.RECONVERGENT B0 ;  /* 0x0000000000007941 */ /* 0x000fea0003800200 */
.L_x_13:
[C---:B0-----:R-:W-:Y:S01]  /*07c0*/  IADD3 R5, PT, PT, R0.reuse, R21, R0 ;  /* 0x0000001500057210 */ /* 0x041fe20007ffe000 */
[C---:B------:R-:W-:Y:S01]  /*07d0*/  IMAD R7, R0.reuse, 0x4, R7 ;  /* 0x0000000400077824 */ /* 0x040fe200078e0207 */
[C---:B------:R-:W-:Y:S01]  /*07e0*/  LEA R9, R0.reuse, R9, 0x2 ;  /* 0x0000000900097211 */ /* 0x040fe200078e10ff */
[C---:B------:R-:W-:Y:S01]  /*07f0*/  IMAD R19, R0.reuse, 0x4, R19 ;  /* 0x0000000400137824 */ /* 0x040fe200078e0213 */
[----:B------:R-:W-:Y:S01]  /*0800*/  ISETP.GE.U32.AND P0, PT, R5, 0x100, PT ;  /* 0x000001000500780c */ /* 0x000fe20003f06070 */
[C---:B------:R-:W-:Y:S01]  /*0810*/  IMAD R15, R0.reuse, 0x4, R15 ;  /* 0x00000004000f7824 */ /* 0x040fe200078e020f */
[C---:B------:R-:W-:Y:S02]  /*0820*/  LEA R13, R0.reuse, R13, 0x2 ;  /* 0x0000000d000d7211 */ /* 0x040fe400078e10ff */
[C---:B------:R-:W-:Y:S02]  /*0830*/  LEA R17, R0.reuse, R17, 0x2 ;  /* 0x0000001100117211 */ /* 0x040fe400078e10ff */
[----:B------:R-:W-:-:S07]  /*0840*/  LEA R11, R0, R11, 0x2 ;  /* 0x0000000b000b7211 */ /* 0x000fce00078e10ff */
[----:B------:R-:W-:Y:S05]  /*0850*/  @!P0 BRA `(.L_x_15) ;  /* 0xfffffffc00548947 */ /* 0x000fea000383ffff */
[----:B------:R-:W-:Y:S05]  /*0860*/  EXIT ;  /* 0x000000000000794d */ /* 0x000fea0003800000 */
.L_x_16:
[----:B------:R-:W-:-:S00]  /*0870*/  BRA `(.L_x_16) ;  /* 0xfffffffc00fc7947 */ /* 0x000fc0000383ffff */
[----:B------:R-:W-:-:S00]  /*0880*/  NOP ;  /* 0x0000000000007918 */ /* 0x000fc00000000000 */
[----:B------:R-:W-:-:S00]  /*0890*/  NOP ;  /* 0x0000000000007918 */ /* 0x000fc00000000000 */
[----:B------:R-:W-:-:S00]  /*08a0*/  NOP ;  /* 0x0000000000007918 */ /* 0x000fc00000000000 */
[----:B------:R-:W-:-:S00]  /*08b0*/  NOP ;  /* 0x0000000000007918 */ /* 0x000fc00000000000 */
[----:B------:R-:W-:-:S00]  /*08c0*/  NOP ;  /* 0x0000000000007918 */ /* 0x000fc00000000000 */
[----:B------:R-:W-:-:S00]  /*08d0*/  NOP ;  /* 0x0000000000007918 */ /* 0x000fc00000000000 */
[----:B------:R-:W-:-:S00]  /*08e0*/  NOP ;  /* 0x0000000000007918 */ /* 0x000fc00000000000 */
[----:B------:R-:W-:-:S00]  /*08f0*/  NOP ;  /* 0x0000000000007918 */ /* 0x000fc00000000000 */
.L_x_17:


//--------------------- .nv.shared.reserved.0     --------------------------
	.section	.nv.shared.reserved.0,"aw",@nobits
	.weak		__nv_reservedSMEM_offset_0_alias
	.size		__nv_reservedSMEM_offset_0_alias, 0, 64
	.other		__nv_reservedSMEM_offset_0_alias,@"STO_CUDA_RESERVED_SHARED STV_DEFAULT"
__nv_reservedSMEM_offset_0_alias:
	.zero		0
	.zero		64


//--------------------- .nv.constant0._Z13GPU_histogramPcjPj --------------------------
	.section	.nv.constant0._Z13GPU_histogramPcjPj,"a",@progbits
	.sectionflags	@""
	.align	4
.nv.constant0._Z13GPU_histogramPcjPj:
	.zero		920


//--------------------- SYMBOLS --------------------------

	.type		.nv.reservedSmem.offset0,@object
	.size		.nv.reservedSmem.offset0,0x4
